	.headerflags	@"EF_CUDA_TEXMODE_UNIFIED EF_CUDA_64BIT_ADDRESS EF_CUDA_ACCELERATORS EF_CUDA_SM90 EF_CUDA_VIRTUAL_SM(EF_CUDA_SM90)"
	.elftype	@"ET_EXEC"


//--------------------- .nv.info                  --------------------------
	.section	.nv.info,"",@"SHT_CUDA_INFO"
	.align	4


	//----- nvinfo : EIATTR_REGCOUNT
	.align		4
        /*0000*/ 	.byte	0x04, 0x2f
        /*0002*/ 	.short	(.L_1 - .L_0)
	.align		4
.L_0:
        /*0004*/ 	.word	index@(triton_poi_fused_max_pool2d_with_indices_37)
        /*0008*/ 	.word	0x0000001a


	//----- nvinfo : EIATTR_MIN_STACK_SIZE
	.align		4
.L_1:
        /*000c*/ 	.byte	0x04, 0x12
        /*000e*/ 	.short	(.L_3 - .L_2)
	.align		4
.L_2:
        /*0010*/ 	.word	index@(triton_poi_fused_max_pool2d_with_indices_37)
        /*0014*/ 	.word	0x00000000


	//----- nvinfo : EIATTR_FRAME_SIZE
	.align		4
.L_3:
        /*0018*/ 	.byte	0x04, 0x11
        /*001a*/ 	.short	(.L_5 - .L_4)
	.align		4
.L_4:
        /*001c*/ 	.word	index@(triton_poi_fused_max_pool2d_with_indices_37)
        /*0020*/ 	.word	0x00000000


	//----- nvinfo : EIATTR_MIN_STACK_SIZE
	.align		4
.L_5:
        /*0024*/ 	.byte	0x04, 0x12
        /*0026*/ 	.short	(.L_7 - .L_6)
	.align		4
.L_6:
        /*0028*/ 	.word	index@(triton_poi_fused_max_pool2d_with_indices_37)
        /*002c*/ 	.word	0x00000000
.L_7:


//--------------------- .nv.info.triton_poi_fused_max_pool2d_with_indices_37 --------------------------
	.section	.nv.info.triton_poi_fused_max_pool2d_with_indices_37,"",@"SHT_CUDA_INFO"
	.sectionflags	@""
	.align	4


	//----- nvinfo : EIATTR_CUDA_API_VERSION
	.align		4
        /*0000*/ 	.byte	0x04, 0x37
        /*0002*/ 	.short	(.L_9 - .L_8)
.L_8:
        /*0004*/ 	.word	0x0000007c


	//----- nvinfo : EIATTR_KPARAM_INFO
	.align		4
.L_9:
        /*0008*/ 	.byte	0x04, 0x17
        /*000a*/ 	.short	(.L_11 - .L_10)
.L_10:
        /*000c*/ 	.word	0x00000000
        /*0010*/ 	.short	0x0003
        /*0012*/ 	.short	0x0018
        /*0014*/ 	.byte	0x00, 0xf0, 0x11, 0x00


	//----- nvinfo : EIATTR_KPARAM_INFO
	.align		4
.L_11:
        /*0018*/ 	.byte	0x04, 0x17
        /*001a*/ 	.short	(.L_13 - .L_12)
.L_12:
        /*001c*/ 	.word	0x00000000
        /*0020*/ 	.short	0x0002
        /*0022*/ 	.short	0x0010
        /*0024*/ 	.byte	0x00, 0xf4, 0x21, 0x00


	//----- nvinfo : EIATTR_KPARAM_INFO
	.align		4
.L_13:
        /*0028*/ 	.byte	0x04, 0x17
        /*002a*/ 	.short	(.L_15 - .L_14)
.L_14:
        /*002c*/ 	.word	0x00000000
        /*0030*/ 	.short	0x0001
        /*0032*/ 	.short	0x0008
        /*0034*/ 	.byte	0x00, 0xf4, 0x21, 0x00


	//----- nvinfo : EIATTR_KPARAM_INFO
	.align		4
.L_15:
        /*0038*/ 	.byte	0x04, 0x17
        /*003a*/ 	.short	(.L_17 - .L_16)
.L_16:
        /*003c*/ 	.word	0x00000000
        /*0040*/ 	.short	0x0000
        /*0042*/ 	.short	0x0000
        /*0044*/ 	.byte	0x00, 0xf4, 0x21, 0x00


	//----- nvinfo : EIATTR_SPARSE_MMA_MASK
	.align		4
.L_17:
        /*0048*/ 	.byte	0x03, 0x50
        /*004a*/ 	.short	0x0000


	//----- nvinfo : EIATTR_MAXREG_COUNT
	.align		4
        /*004c*/ 	.byte	0x03, 0x1b
        /*004e*/ 	.short	0x00ff


	//----- nvinfo : EIATTR_EXIT_INSTR_OFFSETS
	.align		4
        /*0050*/ 	.byte	0x04, 0x1c
        /*0052*/ 	.short	(.L_19 - .L_18)


	//   ....[0]....
.L_18:
        /*0054*/ 	.word	0x00000b80


	//   ....[1]....
        /*0058*/ 	.word	0x00000ba0


	//----- nvinfo : EIATTR_REQNTID
	.align		4
.L_19:
        /*005c*/ 	.byte	0x04, 0x10
        /*005e*/ 	.short	(.L_21 - .L_20)
.L_20:
        /*0060*/ 	.word	0x00000080
        /*0064*/ 	.word	0x00000001
        /*0068*/ 	.word	0x00000001


	//----- nvinfo : EIATTR_CBANK_PARAM_SIZE
	.align		4
.L_21:
        /*006c*/ 	.byte	0x03, 0x19
        /*006e*/ 	.short	0x001c


	//----- nvinfo : EIATTR_PARAM_CBANK
	.align		4
        /*0070*/ 	.byte	0x04, 0x0a
        /*0072*/ 	.short	(.L_23 - .L_22)
	.align		4
.L_22:
        /*0074*/ 	.word	index@(.nv.constant0.triton_poi_fused_max_pool2d_with_indices_37)
        /*0078*/ 	.short	0x0210
        /*007a*/ 	.short	0x001c


	//----- nvinfo : EIATTR_SW_WAR
	.align		4
.L_23:
        /*007c*/ 	.byte	0x04, 0x36
        /*007e*/ 	.short	(.L_25 - .L_24)
.L_24:
        /*0080*/ 	.word	0x00000008
.L_25:


//--------------------- .nv.callgraph             --------------------------
	.section	.nv.callgraph,"",@"SHT_CUDA_CALLGRAPH"
	.align	4
	.sectionentsize	8
	.align		4
        /*0000*/ 	.word	0x00000000
	.align		4
        /*0004*/ 	.word	0xffffffff
	.align		4
        /*0008*/ 	.word	0x00000000
	.align		4
        /*000c*/ 	.word	0xfffffffe
	.align		4
        /*0010*/ 	.word	0x00000000
	.align		4
        /*0014*/ 	.word	0xfffffffd
	.align		4
        /*0018*/ 	.word	0x00000000
	.align		4
        /*001c*/ 	.word	0xfffffffc


//--------------------- .text.triton_poi_fused_max_pool2d_with_indices_37 --------------------------
	.section	.text.triton_poi_fused_max_pool2d_with_indices_37,"ax",@progbits
	.align	128
        .global         triton_poi_fused_max_pool2d_with_indices_37
        .type           triton_poi_fused_max_pool2d_with_indices_37,@function
        .size           triton_poi_fused_max_pool2d_with_indices_37,(.L_x_1 - triton_poi_fused_max_pool2d_with_indices_37)
        .other          triton_poi_fused_max_pool2d_with_indices_37,@"STO_CUDA_ENTRY STV_DEFAULT"
triton_poi_fused_max_pool2d_with_indices_37:
.text.triton_poi_fused_max_pool2d_with_indices_37:
[----:B------:R-:W0:Y:S02]  /*0000*/  LDC R1, c[0x0][0x28] ;  /* 0x00000a00ff017b82 */ /* 0x000e240000000800 */
[----:B------:R-:W1:Y:S01]  /*0010*/  S2R R0, SR_TID.X ;  /* 0x0000000000007919 */ /* 0x000e620000002100 */
[----:B------:R-:W-:Y:S01]  /*0020*/  IMAD.MOV.U32 R2, RZ, RZ, RZ ;  /* 0x000000ffff027224 */ /* 0x000fe200078e00ff */
[----:B------:R-:W-:Y:S01]  /*0030*/  CS2R R10, SRZ ;  /* 0x00000000000a7805 */ /* 0x000fe2000001ff00 */
[----:B------:R-:W-:Y:S01]  /*0040*/  ULDC.64 UR4, c[0x0][0x208] ;  /* 0x0000820000047ab9 */ /* 0x000fe20000000a00 */
[----:B------:R-:W2:Y:S01]  /*0050*/  S2R R3, SR_CTAID.X ;  /* 0x0000000000037919 */ /* 0x000ea20000002500 */
[----:B------:R-:W-:Y:S02]  /*0060*/  CS2R R12, SRZ ;  /* 0x00000000000c7805 */ /* 0x000fe4000001ff00 */
[----:B------:R-:W-:Y:S01]  /*0070*/  CS2R R14, SRZ ;  /* 0x00000000000e7805 */ /* 0x000fe2000001ff00 */
[----:B------:R-:W-:Y:S01]  /*0080*/  ULDC.64 UR6, c[0x0][0x220] ;  /* 0x0000880000067ab9 */ /* 0x000fe20000000a00 */
[----:B-1----:R-:W-:-:S05]  /*0090*/  IMAD.SHL.U32 R0, R0, 0x2, RZ ;  /* 0x0000000200007824 */ /* 0x002fca00078e00ff */
[----:B------:R-:W-:-:S05]  /*00a0*/  LOP3.LUT R0, R0, 0xfe, RZ, 0xc0, !PT ;  /* 0x000000fe00007812 */ /* 0x000fca00078ec0ff */
[----:B--2---:R-:W-:-:S04]  /*00b0*/  IMAD R3, R3, 0x100, R0 ;  /* 0x0000010003037824 */ /* 0x004fc800078e0200 */
[----:B------:R-:W-:-:S04]  /*00c0*/  IMAD.HI R0, R3, -0x77777777, R2 ;  /* 0x8888888903007827 */ /* 0x000fc800078e0202 */
[C---:B------:R-:W-:Y:S01]  /*00d0*/  VIADD R17, R3.reuse, 0xfffff6a0 ;  /* 0xfffff6a003117836 */ /* 0x040fe20000000000 */
[----:B------:R-:W-:Y:S01]  /*00e0*/  SHF.R.U32.HI R5, RZ, 0x1f, R0 ;  /* 0x0000001fff057819 */ /* 0x000fe20000011600 */
[----:B------:R-:W-:-:S03]  /*00f0*/  VIADD R19, R3, 0xfffff880 ;  /* 0xfffff88003137836 */ /* 0x000fc60000000000 */
[CC--:B------:R-:W-:Y:S02]  /*0100*/  LEA.HI.SX32 R2, R0.reuse, R5.reuse, 0x18 ;  /* 0x0000000500027211 */ /* 0x0c0fe400078fc2ff */
[----:B------:R-:W-:Y:S02]  /*0110*/  LEA.HI.SX32 R0, R0, R5, 0x16 ;  /* 0x0000000500007211 */ /* 0x000fe400078fb2ff */
[----:B------:R-:W-:Y:S01]  /*0120*/  LEA.HI R6, R2, R2, RZ, 0x2 ;  /* 0x0000000202067211 */ /* 0x000fe200078f10ff */
[----:B------:R-:W1:Y:S01]  /*0130*/  LDC.64 R4, c[0x0][0x210] ;  /* 0x00008400ff047b82 */ /* 0x000e620000000a00 */
[----:B------:R-:W-:Y:S02]  /*0140*/  LEA.HI R8, R0, R0, RZ, 0x2 ;  /* 0x0000000000087211 */ /* 0x000fe400078f10ff */
[----:B------:R-:W-:Y:S02]  /*0150*/  LOP3.LUT R7, R6, 0xfffffffc, RZ, 0xc0, !PT ;  /* 0xfffffffc06077812 */ /* 0x000fe400078ec0ff */
[----:B------:R-:W-:-:S03]  /*0160*/  LOP3.LUT R9, R8, 0xfffffffc, RZ, 0xc0, !PT ;  /* 0xfffffffc08097812 */ /* 0x000fc600078ec0ff */
[----:B------:R-:W-:Y:S02]  /*0170*/  IMAD.IADD R2, R2, 0x1, -R7 ;  /* 0x0000000102027824 */ /* 0x000fe400078e0a07 */
[----:B------:R-:W-:Y:S01]  /*0180*/  IMAD.IADD R7, R0, 0x1, -R9 ;  /* 0x0000000100077824 */ /* 0x000fe200078e0a09 */
[----:B------:R-:W-:Y:S01]  /*0190*/  CS2R R8, SRZ ;  /* 0x0000000000087805 */ /* 0x000fe2000001ff00 */
[C---:B------:R-:W-:Y:S01]  /*01a0*/  VIADD R0, R2.reuse, 0x1 ;  /* 0x0000000102007836 */ /* 0x040fe20000000000 */
[C---:B------:R-:W-:Y:S02]  /*01b0*/  ISETP.GT.AND P0, PT, R2.reuse, RZ, PT ;  /* 0x000000ff0200720c */ /* 0x040fe40003f04270 */
[----:B------:R-:W-:Y:S02]  /*01c0*/  ISETP.GT.AND P1, PT, R2, -0x1, PT ;  /* 0xffffffff0200780c */ /* 0x000fe40003f24270 */
[C---:B------:R-:W-:Y:S02]  /*01d0*/  ISETP.GT.AND P4, PT, R7.reuse, RZ, P0 ;  /* 0x000000ff0700720c */ /* 0x040fe40000784270 */
[----:B------:R-:W-:-:S02]  /*01e0*/  ISETP.GT.AND P1, PT, R7, RZ, P1 ;  /* 0x000000ff0700720c */ /* 0x000fc40000f24270 */
[C---:B------:R-:W-:Y:S02]  /*01f0*/  ISETP.LT.AND P4, PT, R3.reuse, 0x7800, P4 ;  /* 0x000078000300780c */ /* 0x040fe40002781270 */
[----:B------:R-:W-:Y:S01]  /*0200*/  ISETP.LT.AND P2, PT, R3, 0x7800, P1 ;  /* 0x000078000300780c */ /* 0x000fe20000f41270 */
[----:B-1----:R-:W-:Y:S01]  /*0210*/  IMAD.WIDE R16, R17, 0x4, R4 ;  /* 0x0000000411107825 */ /* 0x002fe200078e0204 */
[----:B------:R-:W-:-:S03]  /*0220*/  ISETP.GE.U32.AND P3, PT, R0, 0x4, PT ;  /* 0x000000040000780c */ /* 0x000fc60003f66070 */
[----:B------:R-:W-:Y:S01]  /*0230*/  IMAD.WIDE R18, R19, 0x4, R4 ;  /* 0x0000000413127825 */ /* 0x000fe200078e0204 */
[----:B------:R-:W-:-:S04]  /*0240*/  ISETP.GT.AND P5, PT, R7, RZ, !P3 ;  /* 0x000000ff0700720c */ /* 0x000fc80005fa4270 */
[C---:B------:R-:W-:Y:S01]  /*0250*/  ISETP.LT.AND P5, PT, R3.reuse, 0x7800, P5 ;  /* 0x000078000300780c */ /* 0x040fe20002fa1270 */
[----:B------:R-:W-:Y:S01]  /*0260*/  VIADD R21, R3, 0xfffffa60 ;  /* 0xfffffa6003157836 */ /* 0x000fe20000000000 */
[----:B------:R-:W-:Y:S01]  /*0270*/  ISETP.GT.AND P0, PT, R7, -0x1, P0 ;  /* 0xffffffff0700780c */ /* 0x000fe20000704270 */
[----:B------:R1:W2:Y:S04]  /*0280*/  @P4 LDG.E.64 R8, desc[UR4][R16.64] ;  /* 0x0000000410084981 */ /* 0x0002a8000c1e1b00 */
[----:B------:R2:W3:Y:S01]  /*0290*/  @P2 LDG.E.64 R10, desc[UR4][R18.64] ;  /* 0x00000004120a2981 */ /* 0x0004e2000c1e1b00 */
[----:B------:R-:W-:Y:S01]  /*02a0*/  IMAD.WIDE R20, R21, 0x4, R4 ;  /* 0x0000000415147825 */ /* 0x000fe200078e0204 */
[----:B------:R-:W-:-:S03]  /*02b0*/  ISETP.LT.AND P0, PT, R3, 0x7800, P0 ;  /* 0x000078000300780c */ /* 0x000fc60000701270 */
[----:B------:R-:W-:Y:S01]  /*02c0*/  VIADD R23, R3, 0xfffffe20 ;  /* 0xfffffe2003177836 */ /* 0x000fe20000000000 */
[----:B------:R-:W4:Y:S03]  /*02d0*/  @P5 LDG.E.64 R12, desc[UR4][R20.64] ;  /* 0x00000004140c5981 */ /* 0x000f26000c1e1b00 */
[----:B-1----:R-:W-:-:S06]  /*02e0*/  IMAD.WIDE R16, R23, 0x4, R4 ;  /* 0x0000000417107825 */ /* 0x002fcc00078e0204 */
[----:B------:R-:W5:Y:S01]  /*02f0*/  @P0 LDG.E.64 R14, desc[UR4][R16.64] ;  /* 0x00000004100e0981 */ /* 0x000f62000c1e1b00 */
[----:B--2---:R-:W-:Y:S02]  /*0300*/  SEL R18, R9, 0xff800000, P4 ;  /* 0xff80000009127807 */ /* 0x004fe40002000000 */
[----:B------:R-:W-:Y:S02]  /*0310*/  SEL R19, R8, 0xff800000, P4 ;  /* 0xff80000008137807 */ /* 0x000fe40002000000 */
[----:B---3--:R-:W-:Y:S02]  /*0320*/  SEL R11, R11, 0xff800000, P2 ;  /* 0xff8000000b0b7807 */ /* 0x008fe40001000000 */
[----:B------:R-:W-:Y:S02]  /*0330*/  SEL R10, R10, 0xff800000, P2 ;  /* 0xff8000000a0a7807 */ /* 0x000fe40001000000 */
[----:B------:R-:W-:Y:S02]  /*0340*/  FSETP.GT.AND P1, PT, R11, R18, PT ;  /* 0x000000120b00720b */ /* 0x000fe40003f24000 */
[----:B----4-:R-:W-:-:S02]  /*0350*/  SEL R6, R13, 0xff800000, P5 ;  /* 0xff8000000d067807 */ /* 0x010fc40002800000 */
[----:B------:R-:W-:Y:S02]  /*0360*/  FSETP.NAN.AND P4, PT, R11, R11, PT ;  /* 0x0000000b0b00720b */ /* 0x000fe40003f88000 */
[----:B------:R-:W-:Y:S02]  /*0370*/  FSETP.NAN.AND P6, PT, R6, R6, PT ;  /* 0x000000060600720b */ /* 0x000fe40003fc8000 */
[----:B------:R-:W-:Y:S02]  /*0380*/  SEL R9, R12, 0xff800000, P5 ;  /* 0xff8000000c097807 */ /* 0x000fe40002800000 */
[----:B------:R-:W-:Y:S02]  /*0390*/  FSETP.GT.AND P5, PT, R10, R19, PT ;  /* 0x000000130a00720b */ /* 0x000fe40003fa4000 */
[----:B-----5:R-:W-:Y:S02]  /*03a0*/  SEL R13, R15, 0xff800000, P0 ;  /* 0xff8000000f0d7807 */ /* 0x020fe40000000000 */
[----:B------:R-:W-:-:S02]  /*03b0*/  @!P1 SEL R11, R11, R18, P4 ;  /* 0x000000120b0b9207 */ /* 0x000fc40002000000 */
[----:B------:R-:W-:Y:S02]  /*03c0*/  FSETP.NAN.AND P2, PT, R13, R13, PT ;  /* 0x0000000d0d00720b */ /* 0x000fe40003f48000 */
[----:B------:R-:W-:Y:S02]  /*03d0*/  FSETP.GEU.AND P4, PT, R11, R6, PT ;  /* 0x000000060b00720b */ /* 0x000fe40003f8e000 */
[----:B------:R-:W-:Y:S02]  /*03e0*/  SEL R14, R14, 0xff800000, P0 ;  /* 0xff8000000e0e7807 */ /* 0x000fe40000000000 */
[----:B------:R-:W-:Y:S02]  /*03f0*/  @!P6 SEL R6, R6, R11, !P4 ;  /* 0x0000000b0606e207 */ /* 0x000fe40006000000 */
[----:B------:R-:W-:Y:S02]  /*0400*/  FSETP.NAN.AND P0, PT, R9, R9, PT ;  /* 0x000000090900720b */ /* 0x000fe40003f08000 */
[----:B------:R-:W-:-:S04]  /*0410*/  FSETP.GEU.AND P6, PT, R6, R13, PT ;  /* 0x0000000d0600720b */ /* 0x000fc80003fce000 */
[----:B------:R-:W-:Y:S02]  /*0420*/  @!P2 SEL R13, R13, R6, !P6 ;  /* 0x000000060d0da207 */ /* 0x000fe40007000000 */
[C---:B------:R-:W-:Y:S02]  /*0430*/  FSETP.NAN.AND P2, PT, R10.reuse, R10, PT ;  /* 0x0000000a0a00720b */ /* 0x040fe40003f48000 */
[----:B------:R-:W-:Y:S02]  /*0440*/  P2R R17, PR, RZ, 0x40 ;  /* 0x00000040ff117803 */ /* 0x000fe40000000000 */
[----:B------:R-:W-:Y:S02]  /*0450*/  @!P5 SEL R10, R10, R19, P2 ;  /* 0x000000130a0ad207 */ /* 0x000fe40001000000 */
[----:B------:R-:W-:Y:S02]  /*0460*/  CS2R R18, SRZ ;  /* 0x0000000000127805 */ /* 0x000fe4000001ff00 */
[----:B------:R-:W-:-:S02]  /*0470*/  LOP3.LUT R6, R7, R2, RZ, 0xfc, !PT ;  /* 0x0000000207067212 */ /* 0x000fc400078efcff */
[----:B------:R-:W-:-:S04]  /*0480*/  FSETP.GEU.AND P2, PT, R10, R9, PT ;  /* 0x000000090a00720b */ /* 0x000fc80003f4e000 */
[----:B------:R-:W-:Y:S02]  /*0490*/  @!P0 SEL R9, R9, R10, !P2 ;  /* 0x0000000a09098207 */ /* 0x000fe40005000000 */
[-C--:B------:R-:W-:Y:S02]  /*04a0*/  FSETP.NAN.AND P0, PT, R14, R14.reuse, PT ;  /* 0x0000000e0e00720b */ /* 0x080fe40003f08000 */
[----:B------:R-:W-:-:S04]  /*04b0*/  FSETP.GEU.AND P6, PT, R9, R14, PT ;  /* 0x0000000e0900720b */ /* 0x000fc80003fce000 */
[----:B------:R-:W-:-:S07]  /*04c0*/  P2R R10, PR, RZ, 0x40 ;  /* 0x00000040ff0a7803 */ /* 0x000fce0000000000 */
[----:B------:R-:W-:Y:S01]  /*04d0*/  @!P0 SEL R14, R14, R9, !P6 ;  /* 0x000000090e0e8207 */ /* 0x000fe20007000000 */
[C---:B------:R-:W-:Y:S01]  /*04e0*/  IMAD.WIDE R8, R3.reuse, 0x4, R4 ;  /* 0x0000000403087825 */ /* 0x040fe200078e0204 */
[----:B------:R-:W-:-:S04]  /*04f0*/  ISETP.GE.AND P0, PT, R3, 0x7800, PT ;  /* 0x000078000300780c */ /* 0x000fc80003f06270 */
[----:B------:R-:W-:Y:S02]  /*0500*/  ISETP.GT.AND P6, PT, R6, -0x1, !P0 ;  /* 0xffffffff0600780c */ /* 0x000fe400047c4270 */
[----:B------:R-:W-:Y:S02]  /*0510*/  ISETP.GT.AND P3, PT, R7, -0x1, !P3 ;  /* 0xffffffff0700780c */ /* 0x000fe40005f64270 */
[----:B------:R-:W-:-:S09]  /*0520*/  P2R R16, PR, RZ, 0x1 ;  /* 0x00000001ff107803 */ /* 0x000fd20000000000 */
[----:B------:R1:W2:Y:S01]  /*0530*/  @P6 LDG.E.64 R18, desc[UR4][R8.64] ;  /* 0x0000000408126981 */ /* 0x0002a2000c1e1b00 */
[----:B------:R-:W-:Y:S02]  /*0540*/  ISETP.LT.AND P3, PT, R3, 0x7800, P3 ;  /* 0x000078000300780c */ /* 0x000fe40001f61270 */
[----:B-1----:R-:W-:Y:S02]  /*0550*/  CS2R R8, SRZ ;  /* 0x0000000000087805 */ /* 0x002fe4000001ff00 */
[----:B--2---:R-:W-:Y:S02]  /*0560*/  SEL R6, R19, 0xff800000, P6 ;  /* 0xff80000013067807 */ /* 0x004fe40003000000 */
[----:B------:R-:W-:Y:S02]  /*0570*/  SEL R11, R18, 0xff800000, P6 ;  /* 0xff800000120b7807 */ /* 0x000fe40003000000 */
[-C--:B------:R-:W-:Y:S02]  /*0580*/  FSETP.NAN.AND P6, PT, R6, R6.reuse, PT ;  /* 0x000000060600720b */ /* 0x080fe40003fc8000 */
[----:B------:R-:W-:-:S04]  /*0590*/  FSETP.GEU.AND P0, PT, R13, R6, PT ;  /* 0x000000060d00720b */ /* 0x000fc80003f0e000 */
[----:B------:R-:W-:-:S07]  /*05a0*/  P2R R15, PR, RZ, 0x1 ;  /* 0x00000001ff0f7803 */ /* 0x000fce0000000000 */
[----:B------:R-:W-:Y:S01]  /*05b0*/  @!P6 SEL R6, R6, R13, !P0 ;  /* 0x0000000d0606e207 */ /* 0x000fe20004000000 */
[----:B------:R-:W-:Y:S01]  /*05c0*/  VIADD R13, R3, 0x1e0 ;  /* 0x000001e0030d7836 */ /* 0x000fe20000000000 */
[-C--:B------:R-:W-:Y:S02]  /*05d0*/  FSETP.NAN.AND P6, PT, R11, R11.reuse, PT ;  /* 0x0000000b0b00720b */ /* 0x080fe40003fc8000 */
[----:B------:R-:W-:Y:S01]  /*05e0*/  FSETP.GEU.AND P0, PT, R14, R11, PT ;  /* 0x0000000b0e00720b */ /* 0x000fe20003f0e000 */
[----:B------:R-:W-:-:S03]  /*05f0*/  IMAD.WIDE R12, R13, 0x4, R4 ;  /* 0x000000040d0c7825 */ /* 0x000fc600078e0204 */
[----:B------:R-:W-:Y:S02]  /*0600*/  P2R R20, PR, RZ, 0x1 ;  /* 0x00000001ff147803 */ /* 0x000fe40000000000 */
[----:B------:R-:W2:Y:S05]  /*0610*/  @P3 LDG.E.64 R8, desc[UR4][R12.64] ;  /* 0x000000040c083981 */ /* 0x000eaa000c1e1b00 */
[----:B------:R-:W-:Y:S02]  /*0620*/  @!P6 SEL R11, R11, R14, !P0 ;  /* 0x0000000e0b0be207 */ /* 0x000fe40004000000 */
[----:B--2---:R-:W-:-:S04]  /*0630*/  SEL R19, R9, 0xff800000, P3 ;  /* 0xff80000009137807 */ /* 0x004fc80001800000 */
[-C--:B------:R-:W-:Y:S02]  /*0640*/  FSETP.NAN.AND P6, PT, R19, R19.reuse, PT ;  /* 0x000000131300720b */ /* 0x080fe40003fc8000 */
[----:B------:R-:W-:Y:S02]  /*0650*/  SEL R18, R8, 0xff800000, P3 ;  /* 0xff80000008127807 */ /* 0x000fe40001800000 */
[----:B------:R-:W-:-:S09]  /*0660*/  FSETP.GEU.AND P3, PT, R6, R19, PT ;  /* 0x000000130600720b */ /* 0x000fd20003f6e000 */
[----:B------:R-:W-:Y:S02]  /*0670*/  @!P6 SEL R19, R19, R6, !P3 ;  /* 0x000000061313e207 */ /* 0x000fe40005800000 */
[-C--:B------:R-:W-:Y:S02]  /*0680*/  FSETP.NAN.AND P6, PT, R18, R18.reuse, PT ;  /* 0x000000121200720b */ /* 0x080fe40003fc8000 */
[----:B------:R-:W-:Y:S02]  /*0690*/  FSETP.GEU.AND P0, PT, R11, R18, PT ;  /* 0x000000120b00720b */ /* 0x000fe40003f0e000 */
[----:B------:R-:W-:-:S09]  /*06a0*/  P2R R14, PR, RZ, 0x8 ;  /* 0x00000008ff0e7803 */ /* 0x000fd20000000000 */
[----:B------:R-:W-:Y:S01]  /*06b0*/  @!P6 SEL R18, R18, R11, !P0 ;  /* 0x0000000b1212e207 */ /* 0x000fe20004000000 */
[----:B------:R-:W-:-:S05]  /*06c0*/  VIADD R11, R7, 0x1 ;  /* 0x00000001070b7836 */ /* 0x000fca0000000000 */
[----:B------:R-:W-:-:S04]  /*06d0*/  ISETP.GE.U32.AND P3, PT, R11, 0x4, PT ;  /* 0x000000040b00780c */ /* 0x000fc80003f66070 */
[----:B------:R-:W-:-:S04]  /*06e0*/  ISETP.GT.AND P6, PT, R2, RZ, !P3 ;  /* 0x000000ff0200720c */ /* 0x000fc80005fc4270 */
[C---:B------:R-:W-:Y:S01]  /*06f0*/  ISETP.LT.AND P6, PT, R3.reuse, 0x7800, P6 ;  /* 0x000078000300780c */ /* 0x040fe200037c1270 */
[----:B------:R-:W-:Y:S01]  /*0700*/  VIADD R9, R3, 0x5a0 ;  /* 0x000005a003097836 */ /* 0x000fe20000000000 */
[----:B------:R-:W-:-:S03]  /*0710*/  CS2R R6, SRZ ;  /* 0x0000000000067805 */ /* 0x000fc6000001ff00 */
[----:B------:R-:W-:-:S08]  /*0720*/  IMAD.WIDE R8, R9, 0x4, R4 ;  /* 0x0000000409087825 */ /* 0x000fd000078e0204 */
[----:B------:R1:W2:Y:S01]  /*0730*/  @P6 LDG.E.64 R6, desc[UR4][R8.64] ;  /* 0x0000000408066981 */ /* 0x0002a2000c1e1b00 */
[----:B------:R-:W-:Y:S02]  /*0740*/  SEL R12, RZ, 0x1, !P1 ;  /* 0x00000001ff0c7807 */ /* 0x000fe40004800000 */
[----:B------:R-:W-:Y:S02]  /*0750*/  SEL R13, RZ, 0x1, !P5 ;  /* 0x00000001ff0d7807 */ /* 0x000fe40006800000 */
[----:B------:R-:W-:Y:S02]  /*0760*/  P2R R21, PR, RZ, 0x1 ;  /* 0x00000001ff157803 */ /* 0x000fe40000000000 */
[----:B------:R-:W-:Y:S02]  /*0770*/  ISETP.NE.AND P0, PT, R17, RZ, PT ;  /* 0x000000ff1100720c */ /* 0x000fe40003f05270 */
[----:B------:R-:W-:Y:S01]  /*0780*/  SEL R17, R13, 0x2, P2 ;  /* 0x000000020d117807 */ /* 0x000fe20001000000 */
[----:B------:R-:W-:Y:S01]  /*0790*/  VIADD R13, R3, 0x780 ;  /* 0x00000780030d7836 */ /* 0x000fe20000000000 */
[----:B-1----:R-:W-:-:S02]  /*07a0*/  CS2R R8, SRZ ;  /* 0x0000000000087805 */ /* 0x002fc4000001ff00 */
[----:B--2---:R-:W-:-:S04]  /*07b0*/  SEL R6, R6, 0xff800000, P6 ;  /* 0xff80000006067807 */ /* 0x004fc80003000000 */
[-C--:B------:R-:W-:Y:S02]  /*07c0*/  FSETP.NAN.AND P1, PT, R6, R6.reuse, PT ;  /* 0x000000060600720b */ /* 0x080fe40003f28000 */
[----:B------:R-:W-:-:S11]  /*07d0*/  FSETP.GEU.AND P5, PT, R18, R6, PT ;  /* 0x000000061200720b */ /* 0x000fd60003fae000 */
[----:B------:R-:W-:Y:S02]  /*07e0*/  @!P1 SEL R6, R6, R18, !P5 ;  /* 0x0000001206069207 */ /* 0x000fe40006800000 */
[----:B------:R-:W-:-:S04]  /*07f0*/  ISETP.GE.U32.AND P1, PT, R11, 0x4, PT ;  /* 0x000000040b00780c */ /* 0x000fc80003f26070 */
[----:B------:R-:W-:-:S04]  /*0800*/  ISETP.GT.AND P1, PT, R2, -0x1, !P1 ;  /* 0xffffffff0200780c */ /* 0x000fc80004f24270 */
[----:B------:R-:W-:Y:S02]  /*0810*/  ISETP.LT.AND P1, PT, R3, 0x7800, P1 ;  /* 0x000078000300780c */ /* 0x000fe40000f21270 */
[----:B------:R-:W-:Y:S01]  /*0820*/  SEL R18, R12, 0x2, P4 ;  /* 0x000000020c127807 */ /* 0x000fe20002000000 */
[----:B------:R-:W-:-:S10]  /*0830*/  IMAD.WIDE R12, R13, 0x4, R4 ;  /* 0x000000040d0c7825 */ /* 0x000fd400078e0204 */
[----:B------:R-:W2:Y:S01]  /*0840*/  @P1 LDG.E.64 R8, desc[UR4][R12.64] ;  /* 0x000000040c081981 */ /* 0x000ea2000c1e1b00 */
[----:B------:R-:W-:-:S04]  /*0850*/  SEL R7, R7, 0xff800000, P6 ;  /* 0xff80000007077807 */ /* 0x000fc80003000000 */
[-C--:B------:R-:W-:Y:S02]  /*0860*/  FSETP.NAN.AND P3, PT, R7, R7.reuse, PT ;  /* 0x000000070700720b */ /* 0x080fe40003f68000 */
[----:B------:R-:W-:-:S11]  /*0870*/  FSETP.GEU.AND P6, PT, R19, R7, PT ;  /* 0x000000071300720b */ /* 0x000fd60003fce000 */
[----:B------:R-:W-:Y:S02]  /*0880*/  @!P3 SEL R7, R7, R19, !P6 ;  /* 0x000000130707b207 */ /* 0x000fe40007000000 */
[----:B------:R-:W-:Y:S02]  /*0890*/  SEL R18, R18, 0x3, P0 ;  /* 0x0000000312127807 */ /* 0x000fe40000000000 */
[----:B------:R-:W-:Y:S02]  /*08a0*/  ISETP.NE.AND P0, PT, R16, RZ, PT ;  /* 0x000000ff1000720c */ /* 0x000fe40003f05270 */
[----:B------:R-:W-:Y:S02]  /*08b0*/  LOP3.LUT R0, R11, R0, RZ, 0xfc, !PT ;  /* 0x000000000b007212 */ /* 0x000fe400078efcff */
[----:B--2---:R-:W-:-:S04]  /*08c0*/  SEL R2, R9, 0xff800000, P1 ;  /* 0xff80000009027807 */ /* 0x004fc80000800000 */
[-C--:B------:R-:W-:Y:S02]  /*08d0*/  FSETP.NAN.AND P2, PT, R2, R2.reuse, PT ;  /* 0x000000020200720b */ /* 0x080fe40003f48000 */
[----:B------:R-:W-:Y:S01]  /*08e0*/  FSETP.GEU.AND P4, PT, R7, R2, PT ;  /* 0x000000020700720b */ /* 0x000fe20003f8e000 */
[----:B------:R-:W-:-:S10]  /*08f0*/  VIADD R9, R3, 0x960 ;  /* 0x0000096003097836 */ /* 0x000fd40000000000 */
[----:B------:R-:W-:Y:S02]  /*0900*/  @!P2 SEL R2, R2, R7, !P4 ;  /* 0x000000070202a207 */ /* 0x000fe40006000000 */
[----:B------:R-:W-:Y:S02]  /*0910*/  SEL R7, R8, 0xff800000, P1 ;  /* 0xff80000008077807 */ /* 0x000fe40000800000 */
[----:B------:R-:W-:-:S04]  /*0920*/  ISETP.NE.AND P1, PT, R10, RZ, PT ;  /* 0x000000ff0a00720c */ /* 0x000fc80003f25270 */
[----:B------:R-:W-:Y:S02]  /*0930*/  SEL R17, R17, 0x3, P1 ;  /* 0x0000000311117807 */ /* 0x000fe40000800000 */
[----:B------:R-:W-:Y:S01]  /*0940*/  ISETP.LT.U32.AND P1, PT, R0, 0x4, !P0 ;  /* 0x000000040000780c */ /* 0x000fe20004721070 */
[----:B------:R-:W-:Y:S01]  /*0950*/  IMAD.WIDE R10, R9, 0x4, R4 ;  /* 0x00000004090a7825 */ /* 0x000fe200078e0204 */
[----:B------:R-:W-:Y:S02]  /*0960*/  CS2R R4, SRZ ;  /* 0x0000000000047805 */ /* 0x000fe4000001ff00 */
[----:B------:R-:W-:Y:S01]  /*0970*/  ISETP.NE.AND P3, PT, R20, RZ, PT ;  /* 0x000000ff1400720c */ /* 0x000fe20003f65270 */
[----:B------:R-:W1:Y:S08]  /*0980*/  LDC.64 R8, c[0x0][0x218] ;  /* 0x00008600ff087b82 */ /* 0x000e700000000a00 */
[----:B------:R-:W2:Y:S01]  /*0990*/  @P1 LDG.E.64 R4, desc[UR4][R10.64] ;  /* 0x000000040a041981 */ /* 0x000ea2000c1e1b00 */
[----:B------:R-:W-:-:S02]  /*09a0*/  ISETP.NE.AND P2, PT, R21, RZ, PT ;  /* 0x000000ff1500720c */ /* 0x000fc40003f45270 */
[----:B------:R-:W-:Y:S02]  /*09b0*/  SEL R17, R17, 0x4, P3 ;  /* 0x0000000411117807 */ /* 0x000fe40001800000 */
[----:B------:R-:W-:Y:S02]  /*09c0*/  ISETP.NE.AND P3, PT, R14, RZ, PT ;  /* 0x000000ff0e00720c */ /* 0x000fe40003f65270 */
[----:B------:R-:W-:-:S04]  /*09d0*/  SEL R17, R17, 0x5, P2 ;  /* 0x0000000511117807 */ /* 0x000fc80001000000 */
[----:B------:R-:W-:Y:S02]  /*09e0*/  SEL R17, R17, 0x6, P5 ;  /* 0x0000000611117807 */ /* 0x000fe40002800000 */
[----:B------:R-:W-:-:S04]  /*09f0*/  FSETP.GEU.AND P5, PT, R6, R7, PT ;  /* 0x000000070600720b */ /* 0x000fc80003fae000 */
[----:B------:R-:W-:Y:S01]  /*0a00*/  SEL R17, R17, 0x7, P5 ;  /* 0x0000000711117807 */ /* 0x000fe20002800000 */
[----:B-1----:R-:W-:Y:S01]  /*0a10*/  IMAD.WIDE R8, R3, 0x4, R8 ;  /* 0x0000000403087825 */ /* 0x002fe200078e0208 */
[----:B--2---:R-:W-:Y:S02]  /*0a20*/  SEL R4, R4, 0xff800000, P1 ;  /* 0xff80000004047807 */ /* 0x004fe40000800000 */
[----:B------:R-:W-:Y:S02]  /*0a30*/  SEL R5, R5, 0xff800000, P1 ;  /* 0xff80000005057807 */ /* 0x000fe40000800000 */
[----:B------:R-:W-:-:S04]  /*0a40*/  ISETP.NE.AND P1, PT, R15, RZ, PT ;  /* 0x000000ff0f00720c */ /* 0x000fc80003f25270 */
[----:B------:R-:W-:Y:S02]  /*0a50*/  SEL R18, R18, 0x4, P1 ;  /* 0x0000000412127807 */ /* 0x000fe40000800000 */
[----:B------:R-:W-:Y:S02]  /*0a60*/  FSETP.NAN.AND P1, PT, R7, R7, PT ;  /* 0x000000070700720b */ /* 0x000fe40003f28000 */
[----:B------:R-:W-:Y:S02]  /*0a70*/  SEL R18, R18, 0x5, P3 ;  /* 0x0000000512127807 */ /* 0x000fe40001800000 */
[----:B------:R-:W-:Y:S02]  /*0a80*/  FSETP.NAN.AND P2, PT, R5, R5, PT ;  /* 0x000000050500720b */ /* 0x000fe40003f48000 */
[----:B------:R-:W-:Y:S02]  /*0a90*/  FSETP.NAN.AND P3, PT, R4, R4, PT ;  /* 0x000000040400720b */ /* 0x000fe40003f68000 */
[----:B------:R-:W-:-:S05]  /*0aa0*/  SEL R18, R18, 0x6, P6 ;  /* 0x0000000612127807 */ /* 0x000fca0003000000 */
[----:B------:R-:W-:Y:S02]  /*0ab0*/  @!P1 SEL R7, R7, R6, !P5 ;  /* 0x0000000607079207 */ /* 0x000fe40006800000 */
[----:B------:R-:W-:Y:S02]  /*0ac0*/  FSETP.GEU.AND P1, PT, R2, R5, PT ;  /* 0x000000050200720b */ /* 0x000fe40003f2e000 */
[----:B------:R-:W-:Y:S02]  /*0ad0*/  FSETP.GEU.AND P6, PT, R7, R4, PT ;  /* 0x000000040700720b */ /* 0x000fe40003fce000 */
[----:B------:R-:W-:Y:S02]  /*0ae0*/  SEL R18, R18, 0x7, P4 ;  /* 0x0000000712127807 */ /* 0x000fe40002000000 */
[----:B------:R-:W-:Y:S02]  /*0af0*/  SEL R0, R17, 0x8, P6 ;  /* 0x0000000811007807 */ /* 0x000fe40003000000 */
[----:B------:R-:W-:-:S02]  /*0b00*/  @!P2 SEL R5, R5, R2, !P1 ;  /* 0x000000020505a207 */ /* 0x000fc40004800000 */
[----:B------:R-:W-:Y:S02]  /*0b10*/  @!P3 SEL R4, R4, R7, !P6 ;  /* 0x000000070404b207 */ /* 0x000fe40007000000 */
[----:B------:R-:W-:Y:S02]  /*0b20*/  IADD3 R2, P2, R3, UR6, RZ ;  /* 0x0000000603027c10 */ /* 0x000fe4000ff5e0ff */
[----:B------:R-:W-:Y:S02]  /*0b30*/  SEL R7, R18, 0x8, P1 ;  /* 0x0000000812077807 */ /* 0x000fe40000800000 */
[----:B------:R-:W-:Y:S01]  /*0b40*/  LOP3.LUT R0, R0, 0xff, RZ, 0xc0, !PT ;  /* 0x000000ff00007812 */ /* 0x000fe200078ec0ff */
[----:B------:R1:W-:Y:S01]  /*0b50*/  @!P0 STG.E.64 desc[UR4][R8.64], R4 ;  /* 0x0000000408008986 */ /* 0x0003e2000c101b04 */
[----:B------:R-:W-:-:S03]  /*0b60*/  LEA.HI.X.SX32 R3, R3, UR7, 0x1, P2 ;  /* 0x0000000703037c11 */ /* 0x000fc600090f0eff */
[----:B------:R-:W-:Y:S01]  /*0b70*/  IMAD R7, R7, 0x100, R0 ;  /* 0x0000010007077824 */ /* 0x000fe200078e0200 */
[----:B------:R-:W-:Y:S06]  /*0b80*/  @P0 EXIT ;  /* 0x000000000000094d */ /* 0x000fec0003800000 */
[----:B------:R-:W-:Y:S01]  /*0b90*/  STG.E.U16 desc[UR4][R2.64], R7 ;  /* 0x0000000702007986 */ /* 0x000fe2000c101504 */
[----:B------:R-:W-:Y:S05]  /*0ba0*/  EXIT ;  /* 0x000000000000794d */ /* 0x000fea0003800000 */
.L_x_0:
[----:B------:R-:W-:-:S00]  /*0bb0*/  BRA `(.L_x_0) ;  /* 0xfffffffc00fc7947 */ /* 0x000fc0000383ffff */
[----:B------:R-:W-:-:S00]  /*0bc0*/  NOP ;  /* 0x0000000000007918 */ /* 0x000fc00000000000 */
        /* <DEDUP_REMOVED lines=11> */
.L_x_1:


//--------------------- .nv.constant0.triton_poi_fused_max_pool2d_with_indices_37 --------------------------
	.section	.nv.constant0.triton_poi_fused_max_pool2d_with_indices_37,"a",@progbits
	.sectionflags	@""
	.align	4
.nv.constant0.triton_poi_fused_max_pool2d_with_indices_37:
	.zero		556
